//
// Generated by NVIDIA NVVM Compiler
//
// Compiler Build ID: CL-36424714
// Cuda compilation tools, release 13.0, V13.0.88
// Based on NVVM 20.0.0
//

.version 9.0
.target sm_100
.address_size 64

	// .globl	_Z5__addPfS_iiii

.visible .entry _Z5__addPfS_iiii(
	.param .u64 .ptr .align 1 _Z5__addPfS_iiii_param_0,
	.param .u64 .ptr .align 1 _Z5__addPfS_iiii_param_1,
	.param .u32 _Z5__addPfS_iiii_param_2,
	.param .u32 _Z5__addPfS_iiii_param_3,
	.param .u32 _Z5__addPfS_iiii_param_4,
	.param .u32 _Z5__addPfS_iiii_param_5
)
{
	.reg .pred 	%p<6>;
	.reg .b32 	%r<38>;
	.reg .b32 	%f<16>;
	.reg .b64 	%rd<13>;

	ld.param.u64 	%rd5, [_Z5__addPfS_iiii_param_0];
	ld.param.u64 	%rd6, [_Z5__addPfS_iiii_param_1];
	ld.param.u32 	%r20, [_Z5__addPfS_iiii_param_2];
	ld.param.u32 	%r21, [_Z5__addPfS_iiii_param_3];
	ld.param.u32 	%r22, [_Z5__addPfS_iiii_param_4];
	ld.param.u32 	%r23, [_Z5__addPfS_iiii_param_5];
	cvta.to.global.u64 	%rd1, %rd5;
	cvta.to.global.u64 	%rd2, %rd6;
	div.s32 	%r24, %r20, %r22;
	div.s32 	%r25, %r24, %r21;
	mov.u32 	%r26, %ntid.x;
	div.u32 	%r1, %r25, %r26;
	mul.lo.s32 	%r2, %r24, %r23;
	mov.u32 	%r27, %ctaid.x;
	mul.lo.s32 	%r3, %r25, %r27;
	mov.u32 	%r28, %tid.x;
	mul.lo.s32 	%r4, %r1, %r28;
	setp.lt.s32 	%p1, %r1, 1;
	@%p1 bra 	$L__BB0_7;
	and.b32  	%r5, %r1, 3;
	setp.lt.u32 	%p2, %r1, 4;
	mov.b32 	%r35, 0;
	@%p2 bra 	$L__BB0_4;
	and.b32  	%r35, %r1, 2147483644;
	neg.s32 	%r34, %r35;
	add.s64 	%rd3, %rd2, 8;
	add.s64 	%rd4, %rd1, 8;
	add.s32 	%r30, %r3, %r2;
	add.s32 	%r33, %r30, %r4;
$L__BB0_3:
	mul.wide.s32 	%rd7, %r33, 4;
	add.s64 	%rd8, %rd3, %rd7;
	ld.global.f32 	%f1, [%rd8+-8];
	add.s64 	%rd9, %rd4, %rd7;
	ld.global.f32 	%f2, [%rd9+-8];
	add.f32 	%f3, %f1, %f2;
	st.global.f32 	[%rd9+-8], %f3;
	ld.global.f32 	%f4, [%rd8+-4];
	ld.global.f32 	%f5, [%rd9+-4];
	add.f32 	%f6, %f4, %f5;
	st.global.f32 	[%rd9+-4], %f6;
	ld.global.f32 	%f7, [%rd8];
	ld.global.f32 	%f8, [%rd9];
	add.f32 	%f9, %f7, %f8;
	st.global.f32 	[%rd9], %f9;
	ld.global.f32 	%f10, [%rd8+4];
	ld.global.f32 	%f11, [%rd9+4];
	add.f32 	%f12, %f10, %f11;
	st.global.f32 	[%rd9+4], %f12;
	add.s32 	%r34, %r34, 4;
	add.s32 	%r33, %r33, 4;
	setp.ne.s32 	%p3, %r34, 0;
	@%p3 bra 	$L__BB0_3;
$L__BB0_4:
	setp.eq.s32 	%p4, %r5, 0;
	@%p4 bra 	$L__BB0_7;
	add.s32 	%r31, %r35, %r3;
	add.s32 	%r32, %r31, %r2;
	add.s32 	%r37, %r32, %r4;
	neg.s32 	%r36, %r5;
$L__BB0_6:
	.pragma "nounroll";
	mul.wide.s32 	%rd10, %r37, 4;
	add.s64 	%rd11, %rd2, %rd10;
	ld.global.f32 	%f13, [%rd11];
	add.s64 	%rd12, %rd1, %rd10;
	ld.global.f32 	%f14, [%rd12];
	add.f32 	%f15, %f13, %f14;
	st.global.f32 	[%rd12], %f15;
	add.s32 	%r37, %r37, 1;
	add.s32 	%r36, %r36, 1;
	setp.ne.s32 	%p5, %r36, 0;
	@%p5 bra 	$L__BB0_6;
$L__BB0_7:
	ret;

}


// ===== COMPILED SASS (sm_100) =====

	.target	sm_100

	.elftype	@"ET_EXEC"


//--------------------- .note.nv.tkinfo           --------------------------
	.section	.note.nv.tkinfo,"",@"SHT_NOTE"
	.sectionflags	@"SHF_NOTE_NV_TKINFO"
	.tkinfo
        /*0018*/ 	.word	0x00000002
        /*0030*/ 	.string	""
        /*0030*/ 	.string	"ptxas"
        /*0030*/ 	.string	"Cuda compilation tools, release 13.0, V13.0.88"
        /*0030*/ 	.string	"Build cuda_13.0.r13.0/compiler.36424714_0"
        /*0030*/ 	.string	"-arch sm_100 -m 64 "



//--------------------- .note.nv.cuinfo           --------------------------
	.section	.note.nv.cuinfo,"",@"SHT_NOTE"
	.sectionflags	@"SHF_NOTE_NV_CUINFO"
        /*0018*/ 	.short	0x0002
        /*001a*/ 	.short	0x0064
        /*001c*/ 	.short	0x0082
	.zero		2


//--------------------- .nv.info                  --------------------------
	.section	.nv.info,"",@"SHT_CUDA_INFO"
	.align	4


	//----- nvinfo : EIATTR_REGCOUNT
	.align		4
        /*0000*/ 	.byte	0x04, 0x2f
        /*0002*/ 	.short	(.L_1 - .L_0)
	.align		4
.L_0:
        /*0004*/ 	.word	index@(_Z5__addPfS_iiii)
        /*0008*/ 	.word	0x0000001e


	//----- nvinfo : EIATTR_FRAME_SIZE
	.align		4
.L_1:
        /*000c*/ 	.byte	0x04, 0x11
        /*000e*/ 	.short	(.L_3 - .L_2)
	.align		4
.L_2:
        /*0010*/ 	.word	index@(_Z5__addPfS_iiii)
        /*0014*/ 	.word	0x00000000


	//----- nvinfo : EIATTR_MIN_STACK_SIZE
	.align		4
.L_3:
        /*0018*/ 	.byte	0x04, 0x12
        /*001a*/ 	.short	(.L_5 - .L_4)
	.align		4
.L_4:
        /*001c*/ 	.word	index@(_Z5__addPfS_iiii)
        /*0020*/ 	.word	0x00000000
.L_5:


//--------------------- .nv.compat                --------------------------
	.section	.nv.compat,"",@"SHT_CUDA_COMPAT_INFO"
	.align	4
        /*0000*/ 	.byte	0x02, 0x09, 0x00, 0x00, 0x02, 0x02, 0x01, 0x00, 0x02, 0x05, 0x05, 0x00, 0x03, 0x07, 0x01, 0x01
        /*0010*/ 	.byte	0x02, 0x03, 0x00, 0x00, 0x02, 0x06, 0x01, 0x00, 0x04, 0x0b, 0x08, 0x00, 0x09, 0x00, 0x00, 0x00
        /*0020*/ 	.byte	0x00, 0x00, 0x00, 0x00


//--------------------- .nv.info._Z5__addPfS_iiii --------------------------
	.section	.nv.info._Z5__addPfS_iiii,"",@"SHT_CUDA_INFO"
	.sectionflags	@""
	.align	4


	//----- nvinfo : EIATTR_CUDA_API_VERSION
	.align		4
        /*0000*/ 	.byte	0x04, 0x37
        /*0002*/ 	.short	(.L_7 - .L_6)
.L_6:
        /*0004*/ 	.word	0x00000082


	//----- nvinfo : EIATTR_KPARAM_INFO
	.align		4
.L_7:
        /*0008*/ 	.byte	0x04, 0x17
        /*000a*/ 	.short	(.L_9 - .L_8)
.L_8:
        /*000c*/ 	.word	0x00000000
        /*0010*/ 	.short	0x0005
        /*0012*/ 	.short	0x001c
        /*0014*/ 	.byte	0x00, 0xf0, 0x11, 0x00


	//----- nvinfo : EIATTR_KPARAM_INFO
	.align		4
.L_9:
        /*0018*/ 	.byte	0x04, 0x17
        /*001a*/ 	.short	(.L_11 - .L_10)
.L_10:
        /*001c*/ 	.word	0x00000000
        /*0020*/ 	.short	0x0004
        /*0022*/ 	.short	0x0018
        /*0024*/ 	.byte	0x00, 0xf0, 0x11, 0x00


	//----- nvinfo : EIATTR_KPARAM_INFO
	.align		4
.L_11:
        /*0028*/ 	.byte	0x04, 0x17
        /*002a*/ 	.short	(.L_13 - .L_12)
.L_12:
        /*002c*/ 	.word	0x00000000
        /*0030*/ 	.short	0x0003
        /*0032*/ 	.short	0x0014
        /*0034*/ 	.byte	0x00, 0xf0, 0x11, 0x00


	//----- nvinfo : EIATTR_KPARAM_INFO
	.align		4
.L_13:
        /*0038*/ 	.byte	0x04, 0x17
        /*003a*/ 	.short	(.L_15 - .L_14)
.L_14:
        /*003c*/ 	.word	0x00000000
        /*0040*/ 	.short	0x0002
        /*0042*/ 	.short	0x0010
        /*0044*/ 	.byte	0x00, 0xf0, 0x11, 0x00


	//----- nvinfo : EIATTR_KPARAM_INFO
	.align		4
.L_15:
        /*0048*/ 	.byte	0x04, 0x17
        /*004a*/ 	.short	(.L_17 - .L_16)
.L_16:
        /*004c*/ 	.word	0x00000000
        /*0050*/ 	.short	0x0001
        /*0052*/ 	.short	0x0008
        /*0054*/ 	.byte	0x00, 0xf5, 0x21, 0x00


	//----- nvinfo : EIATTR_KPARAM_INFO
	.align		4
.L_17:
        /*0058*/ 	.byte	0x04, 0x17
        /*005a*/ 	.short	(.L_19 - .L_18)
.L_18:
        /*005c*/ 	.word	0x00000000
        /*0060*/ 	.short	0x0000
        /*0062*/ 	.short	0x0000
        /*0064*/ 	.byte	0x00, 0xf5, 0x21, 0x00


	//----- nvinfo : EIATTR_SPARSE_MMA_MASK
	.align		4
.L_19:
        /*0068*/ 	.byte	0x03, 0x50
        /*006a*/ 	.short	0x0000


	//----- nvinfo : EIATTR_MAXREG_COUNT
	.align		4
        /*006c*/ 	.byte	0x03, 0x1b
        /*006e*/ 	.short	0x00ff


	//----- nvinfo : EIATTR_MERCURY_ISA_VERSION
	.align		4
        /*0070*/ 	.byte	0x03, 0x5f
        /*0072*/ 	.short	0x0101


	//----- nvinfo : EIATTR_VRC_CTA_INIT_COUNT
	.align		4
        /*0074*/ 	.byte	0x02, 0x4a
	.zero		1
	.zero		1


	//----- nvinfo : EIATTR_EXIT_INSTR_OFFSETS
	.align		4
        /*0078*/ 	.byte	0x04, 0x1c
        /*007a*/ 	.short	(.L_21 - .L_20)


	//   ....[0]....
.L_20:
        /*007c*/ 	.word	0x00000490


	//   ....[1]....
        /*0080*/ 	.word	0x00000fa0


	//   ....[2]....
        /*0084*/ 	.word	0x000010c0


	//----- nvinfo : EIATTR_CBANK_PARAM_SIZE
	.align		4
.L_21:
        /*0088*/ 	.byte	0x03, 0x19
        /*008a*/ 	.short	0x0020


	//----- nvinfo : EIATTR_PARAM_CBANK
	.align		4
        /*008c*/ 	.byte	0x04, 0x0a
        /*008e*/ 	.short	(.L_23 - .L_22)
	.align		4
.L_22:
        /*0090*/ 	.word	index@(.nv.constant0._Z5__addPfS_iiii)
        /*0094*/ 	.short	0x0380
        /*0096*/ 	.short	0x0020


	//----- nvinfo : EIATTR_SW_WAR
	.align		4
.L_23:
        /*0098*/ 	.byte	0x04, 0x36
        /*009a*/ 	.short	(.L_25 - .L_24)
.L_24:
        /*009c*/ 	.word	0x00000008
.L_25:


//--------------------- .nv.callgraph             --------------------------
	.section	.nv.callgraph,"",@"SHT_CUDA_CALLGRAPH"
	.align	4
	.sectionentsize	8
	.align		4
        /*0000*/ 	.word	0x00000000
	.align		4
        /*0004*/ 	.word	0xffffffff
	.align		4
        /*0008*/ 	.word	0x00000000
	.align		4
        /*000c*/ 	.word	0xfffffffe
	.align		4
        /*0010*/ 	.word	0x00000000
	.align		4
        /*0014*/ 	.word	0xfffffffd
	.align		4
        /*0018*/ 	.word	0x00000000
	.align		4
        /*001c*/ 	.word	0xfffffffc


//--------------------- .text._Z5__addPfS_iiii    --------------------------
	.section	.text._Z5__addPfS_iiii,"ax",@progbits
	.align	128
        .global         _Z5__addPfS_iiii
        .type           _Z5__addPfS_iiii,@function
        .size           _Z5__addPfS_iiii,(.L_x_7 - _Z5__addPfS_iiii)
        .other          _Z5__addPfS_iiii,@"STO_CUDA_ENTRY STV_DEFAULT"
_Z5__addPfS_iiii:
.text._Z5__addPfS_iiii:
[----:B------:R-:W-:Y:S08]  /*0000*/  LDC R1, c[0x0][0x37c] ;  /* 0x0000df00ff017b82 */ /* 0x000ff00000000800 */
[----:B------:R-:W0:Y:S01]  /*0010*/  LDC R2, c[0x0][0x398] ;  /* 0x0000e600ff027b82 */ /* 0x000e220000000800 */
[----:B------:R-:W-:Y:S01]  /*0020*/  HFMA2 R4, -RZ, RZ, 0, 0 ;  /* 0x00000000ff047431 */ /* 0x000fe200000001ff */
[----:B------:R-:W1:Y:S06]  /*0030*/  LDCU UR4, c[0x0][0x360] ;  /* 0x00006c00ff0477ac */ /* 0x000e6c0008000800 */
[----:B------:R-:W2:Y:S08]  /*0040*/  LDC R3, c[0x0][0x394] ;  /* 0x0000e500ff037b82 */ /* 0x000eb00000000800 */
[----:B------:R-:W3:Y:S01]  /*0050*/  LDC R11, c[0x0][0x390] ;  /* 0x0000e400ff0b7b82 */ /* 0x000ee20000000800 */
[----:B0-----:R-:W-:-:S04]  /*0060*/  IABS R10, R2 ;  /* 0x00000002000a7213 */ /* 0x001fc80000000000 */
[----:B------:R-:W0:Y:S01]  /*0070*/  I2F.RP R0, R10 ;  /* 0x0000000a00007306 */ /* 0x000e220000209400 */
[----:B--2---:R-:W-:Y:S02]  /*0080*/  IABS R6, R3 ;  /* 0x0000000300067213 */ /* 0x004fe40000000000 */
[----:B---3--:R-:W-:-:S05]  /*0090*/  IABS R9, R11 ;  /* 0x0000000b00097213 */ /* 0x008fca0000000000 */
[----:B0-----:R-:W0:Y:S02]  /*00a0*/  MUFU.RCP R0, R0 ;  /* 0x0000000000007308 */ /* 0x001e240000001000 */
[----:B0-----:R-:W-:-:S06]  /*00b0*/  IADD3 R5, PT, PT, R0, 0xffffffe, RZ ;  /* 0x0ffffffe00057810 */ /* 0x001fcc0007ffe0ff */
[----:B------:R-:W0:Y:S02]  /*00c0*/  F2I.FTZ.U32.TRUNC.NTZ R5, R5 ;  /* 0x0000000500057305 */ /* 0x000e24000021f000 */
[----:B0-----:R-:W-:-:S05]  /*00d0*/  IADD3 R7, PT, PT, RZ, -R5, RZ ;  /* 0x80000005ff077210 */ /* 0x001fca0007ffe0ff */
[----:B------:R-:W-:-:S04]  /*00e0*/  IMAD R7, R7, R10, RZ ;  /* 0x0000000a07077224 */ /* 0x000fc800078e02ff */
[----:B------:R-:W-:-:S04]  /*00f0*/  IMAD.HI.U32 R0, R5, R7, R4 ;  /* 0x0000000705007227 */ /* 0x000fc800078e0004 */
[----:B------:R-:W-:Y:S02]  /*0100*/  IMAD.MOV.U32 R4, RZ, RZ, R6 ;  /* 0x000000ffff047224 */ /* 0x000fe400078e0006 */
[----:B------:R-:W-:Y:S02]  /*0110*/  IMAD.HI.U32 R0, R0, R9, RZ ;  /* 0x0000000900007227 */ /* 0x000fe400078e00ff */
[----:B------:R-:W0:Y:S03]  /*0120*/  I2F.RP R8, R4 ;  /* 0x0000000400087306 */ /* 0x000e260000209400 */
[----:B------:R-:W-:-:S05]  /*0130*/  IADD3 R5, PT, PT, -R0, RZ, RZ ;  /* 0x000000ff00057210 */ /* 0x000fca0007ffe1ff */
[----:B------:R-:W-:-:S05]  /*0140*/  IMAD R5, R10, R5, R9 ;  /* 0x000000050a057224 */ /* 0x000fca00078e0209 */
[----:B------:R-:W-:Y:S01]  /*0150*/  ISETP.GT.U32.AND P2, PT, R10, R5, PT ;  /* 0x000000050a00720c */ /* 0x000fe20003f44070 */
[----:B0-----:R-:W0:-:S12]  /*0160*/  MUFU.RCP R8, R8 ;  /* 0x0000000800087308 */ /* 0x001e180000001000 */
[-C--:B------:R-:W-:Y:S01]  /*0170*/  @!P2 IADD3 R5, PT, PT, R5, -R10.reuse, RZ ;  /* 0x8000000a0505a210 */ /* 0x080fe20007ffe0ff */
[----:B------:R-:W-:Y:S01]  /*0180*/  @!P2 VIADD R0, R0, 0x1 ;  /* 0x000000010000a836 */ /* 0x000fe20000000000 */
[----:B------:R-:W-:Y:S02]  /*0190*/  ISETP.NE.AND P2, PT, R2, RZ, PT ;  /* 0x000000ff0200720c */ /* 0x000fe40003f45270 */
[----:B------:R-:W-:Y:S02]  /*01a0*/  ISETP.GE.U32.AND P0, PT, R5, R10, PT ;  /* 0x0000000a0500720c */ /* 0x000fe40003f06070 */
[----:B0-----:R-:W-:Y:S02]  /*01b0*/  IADD3 R6, PT, PT, R8, 0xffffffe, RZ ;  /* 0x0ffffffe08067810 */ /* 0x001fe40007ffe0ff */
[----:B------:R-:W-:Y:S01]  /*01c0*/  LOP3.LUT R5, R11, R2, RZ, 0x3c, !PT ;  /* 0x000000020b057212 */ /* 0x000fe200078e3cff */
[----:B-1----:R-:W0:Y:S03]  /*01d0*/  I2F.U32.RP R8, UR4 ;  /* 0x0000000400087d06 */ /* 0x002e260008209000 */
[----:B------:R-:W-:-:S05]  /*01e0*/  ISETP.GE.AND P1, PT, R5, RZ, PT ;  /* 0x000000ff0500720c */ /* 0x000fca0003f26270 */
[----:B------:R1:W2:Y:S01]  /*01f0*/  F2I.FTZ.U32.TRUNC.NTZ R7, R6 ;  /* 0x0000000600077305 */ /* 0x0002a2000021f000 */
[----:B------:R-:W-:-:S07]  /*0200*/  @P0 IADD3 R0, PT, PT, R0, 0x1, RZ ;  /* 0x0000000100000810 */ /* 0x000fce0007ffe0ff */
[----:B------:R-:W-:Y:S01]  /*0210*/  @!P1 IADD3 R0, PT, PT, -R0, RZ, RZ ;  /* 0x000000ff00009210 */ /* 0x000fe20007ffe1ff */
[----:B-1----:R-:W-:Y:S01]  /*0220*/  IMAD.MOV.U32 R6, RZ, RZ, RZ ;  /* 0x000000ffff067224 */ /* 0x002fe200078e00ff */
[----:B------:R-:W-:Y:S01]  /*0230*/  @!P2 LOP3.LUT R0, RZ, R2, RZ, 0x33, !PT ;  /* 0x00000002ff00a212 */ /* 0x000fe200078e33ff */
[----:B0-----:R-:W0:Y:S03]  /*0240*/  MUFU.RCP R8, R8 ;  /* 0x0000000800087308 */ /* 0x001e260000001000 */
[----:B------:R-:W-:Y:S02]  /*0250*/  IABS R2, R0 ;  /* 0x0000000000027213 */ /* 0x000fe40000000000 */
[----:B--2---:R-:W-:-:S05]  /*0260*/  IADD3 R5, PT, PT, RZ, -R7, RZ ;  /* 0x80000007ff057210 */ /* 0x004fca0007ffe0ff */
[----:B------:R-:W-:-:S04]  /*0270*/  IMAD R5, R5, R4, RZ ;  /* 0x0000000405057224 */ /* 0x000fc800078e02ff */
[----:B------:R-:W-:Y:S01]  /*0280*/  IMAD.HI.U32 R6, R7, R5, R6 ;  /* 0x0000000507067227 */ /* 0x000fe200078e0006 */
[----:B------:R-:W-:Y:S02]  /*0290*/  MOV R7, R2 ;  /* 0x0000000200077202 */ /* 0x000fe40000000f00 */
[----:B0-----:R-:W-:-:S03]  /*02a0*/  IADD3 R5, PT, PT, R8, 0xffffffe, RZ ;  /* 0x0ffffffe08057810 */ /* 0x001fc60007ffe0ff */
[----:B------:R-:W-:-:S03]  /*02b0*/  IMAD.HI.U32 R6, R6, R7, RZ ;  /* 0x0000000706067227 */ /* 0x000fc600078e00ff */
[----:B------:R-:W0:Y:S02]  /*02c0*/  F2I.FTZ.U32.TRUNC.NTZ R5, R5 ;  /* 0x0000000500057305 */ /* 0x000e24000021f000 */
[----:B------:R-:W-:-:S05]  /*02d0*/  IADD3 R2, PT, PT, -R6, RZ, RZ ;  /* 0x000000ff06027210 */ /* 0x000fca0007ffe1ff */
[----:B------:R-:W-:Y:S01]  /*02e0*/  IMAD R7, R4, R2, R7 ;  /* 0x0000000204077224 */ /* 0x000fe200078e0207 */
[----:B------:R-:W-:-:S04]  /*02f0*/  LOP3.LUT R2, R0, R3, RZ, 0x3c, !PT ;  /* 0x0000000300027212 */ /* 0x000fc800078e3cff */
[----:B------:R-:W-:Y:S02]  /*0300*/  ISETP.GT.U32.AND P2, PT, R4, R7, PT ;  /* 0x000000070400720c */ /* 0x000fe40003f44070 */
[----:B------:R-:W-:-:S11]  /*0310*/  ISETP.GE.AND P1, PT, R2, RZ, PT ;  /* 0x000000ff0200720c */ /* 0x000fd60003f26270 */
[----:B------:R-:W-:Y:S01]  /*0320*/  @!P2 IMAD.IADD R7, R7, 0x1, -R4 ;  /* 0x000000010707a824 */ /* 0x000fe200078e0a04 */
[----:B------:R-:W-:Y:S02]  /*0330*/  @!P2 IADD3 R6, PT, PT, R6, 0x1, RZ ;  /* 0x000000010606a810 */ /* 0x000fe40007ffe0ff */
[----:B------:R-:W-:Y:S02]  /*0340*/  ISETP.NE.AND P2, PT, R3, RZ, PT ;  /* 0x000000ff0300720c */ /* 0x000fe40003f45270 */
[----:B------:R-:W-:Y:S01]  /*0350*/  ISETP.GE.U32.AND P0, PT, R7, R4, PT ;  /* 0x000000040700720c */ /* 0x000fe20003f06070 */
[----:B------:R-:W-:Y:S01]  /*0360*/  HFMA2 R4, -RZ, RZ, 0, 0 ;  /* 0x00000000ff047431 */ /* 0x000fe200000001ff */
[----:B0-----:R-:W-:-:S05]  /*0370*/  IADD3 R7, PT, PT, RZ, -R5, RZ ;  /* 0x80000005ff077210 */ /* 0x001fca0007ffe0ff */
[----:B------:R-:W-:-:S04]  /*0380*/  IMAD R7, R7, UR4, RZ ;  /* 0x0000000407077c24 */ /* 0x000fc8000f8e02ff */
[----:B------:R-:W-:Y:S02]  /*0390*/  IMAD.HI.U32 R5, R5, R7, R4 ;  /* 0x0000000705057227 */ /* 0x000fe400078e0004 */
[----:B------:R-:W-:-:S05]  /*03a0*/  @P0 IADD3 R6, PT, PT, R6, 0x1, RZ ;  /* 0x0000000106060810 */ /* 0x000fca0007ffe0ff */
[----:B------:R-:W-:Y:S01]  /*03b0*/  @!P1 IMAD.MOV R6, RZ, RZ, -R6 ;  /* 0x000000ffff069224 */ /* 0x000fe200078e0a06 */
[----:B------:R-:W-:Y:S02]  /*03c0*/  @!P2 LOP3.LUT R6, RZ, R3, RZ, 0x33, !PT ;  /* 0x00000003ff06a212 */ /* 0x000fe400078e33ff */
[----:B------:R-:W-:-:S03]  /*03d0*/  ISETP.NE.U32.AND P2, PT, RZ, UR4, PT ;  /* 0x00000004ff007c0c */ /* 0x000fc6000bf45070 */
[----:B------:R-:W-:-:S05]  /*03e0*/  IMAD.HI.U32 R5, R5, R6, RZ ;  /* 0x0000000605057227 */ /* 0x000fca00078e00ff */
[----:B------:R-:W-:-:S05]  /*03f0*/  IADD3 R3, PT, PT, -R5, RZ, RZ ;  /* 0x000000ff05037210 */ /* 0x000fca0007ffe1ff */
[----:B------:R-:W-:-:S05]  /*0400*/  IMAD R2, R3, UR4, R6 ;  /* 0x0000000403027c24 */ /* 0x000fca000f8e0206 */
[----:B------:R-:W-:-:S13]  /*0410*/  ISETP.GE.U32.AND P0, PT, R2, UR4, PT ;  /* 0x0000000402007c0c */ /* 0x000fda000bf06070 */
[----:B------:R-:W-:Y:S01]  /*0420*/  @P0 IADD3 R2, PT, PT, R2, -UR4, RZ ;  /* 0x8000000402020c10 */ /* 0x000fe2000fffe0ff */
[----:B------:R-:W-:-:S03]  /*0430*/  @P0 VIADD R5, R5, 0x1 ;  /* 0x0000000105050836 */ /* 0x000fc60000000000 */
[----:B------:R-:W-:-:S13]  /*0440*/  ISETP.GE.U32.AND P1, PT, R2, UR4, PT ;  /* 0x0000000402007c0c */ /* 0x000fda000bf26070 */
[----:B------:R-:W-:Y:S02]  /*0450*/  @P1 IADD3 R5, PT, PT, R5, 0x1, RZ ;  /* 0x0000000105051810 */ /* 0x000fe40007ffe0ff */
[----:B------:R-:W-:Y:S01]  /*0460*/  @!P2 LOP3.LUT R5, RZ, UR4, RZ, 0x33, !PT ;  /* 0x00000004ff05ac12 */ /* 0x000fe2000f8e33ff */
[----:B------:R-:W0:Y:S03]  /*0470*/  S2UR UR4, SR_CTAID.X ;  /* 0x00000000000479c3 */ /* 0x000e260000002500 */
[----:B------:R-:W-:-:S13]  /*0480*/  ISETP.GE.AND P0, PT, R5, 0x1, PT ;  /* 0x000000010500780c */ /* 0x000fda0003f06270 */
[----:B0-----:R-:W-:Y:S05]  /*0490*/  @!P0 EXIT ;  /* 0x000000000000894d */ /* 0x001fea0003800000 */
[----:B------:R-:W0:Y:S01]  /*04a0*/  S2R R2, SR_TID.X ;  /* 0x0000000000027919 */ /* 0x000e220000002100 */
[C---:B------:R-:W-:Y:S01]  /*04b0*/  ISETP.GE.U32.AND P0, PT, R5.reuse, 0x4, PT ;  /* 0x000000040500780c */ /* 0x040fe20003f06070 */
[----:B------:R-:W1:Y:S01]  /*04c0*/  LDCU.64 UR12, c[0x0][0x358] ;  /* 0x00006b00ff0c77ac */ /* 0x000e620008000a00 */
[----:B------:R-:W-:Y:S01]  /*04d0*/  IMAD R7, R6, UR4, RZ ;  /* 0x0000000406077c24 */ /* 0x000fe2000f8e02ff */
[C---:B------:R-:W-:Y:S02]  /*04e0*/  LOP3.LUT R6, R5.reuse, 0x3, RZ, 0xc0, !PT ;  /* 0x0000000305067812 */ /* 0x040fe400078ec0ff */
[----:B------:R-:W-:Y:S01]  /*04f0*/  MOV R8, RZ ;  /* 0x000000ff00087202 */ /* 0x000fe20000000f00 */
[----:B0-----:R-:W-:-:S07]  /*0500*/  IMAD R9, R5, R2, RZ ;  /* 0x0000000205097224 */ /* 0x001fce00078e02ff */
[----:B-1----:R-:W-:Y:S05]  /*0510*/  @!P0 BRA `(.L_x_0) ;  /* 0x00000008009c8947 */ /* 0x002fea0003800000 */
[----:B------:R-:W0:Y:S01]  /*0520*/  LDCU.128 UR8, c[0x0][0x380] ;  /* 0x00007000ff0877ac */ /* 0x000e220008000c00 */
[----:B------:R-:W-:Y:S01]  /*0530*/  LOP3.LUT R8, R5, 0x7ffffffc, RZ, 0xc0, !PT ;  /* 0x7ffffffc05087812 */ /* 0x000fe200078ec0ff */
[----:B------:R-:W1:Y:S03]  /*0540*/  LDCU UR14, c[0x0][0x39c] ;  /* 0x00007380ff0e77ac */ /* 0x000e660008000800 */
[----:B------:R-:W-:-:S04]  /*0550*/  IADD3 R10, PT, PT, -R8, RZ, RZ ;  /* 0x000000ff080a7210 */ /* 0x000fc80007ffe1ff */
[----:B------:R-:W-:Y:S01]  /*0560*/  ISETP.GE.AND P0, PT, R10, RZ, PT ;  /* 0x000000ff0a00720c */ /* 0x000fe20003f06270 */
[----:B0-----:R-:W-:Y:S02]  /*0570*/  UIADD3 UR4, UP0, UPT, UR10, 0x8, URZ ;  /* 0x000000080a047890 */ /* 0x001fe4000ff1e0ff */
[----:B------:R-:W-:Y:S02]  /*0580*/  UIADD3 UR6, UP1, UPT, UR8, 0x8, URZ ;  /* 0x0000000808067890 */ /* 0x000fe4000ff3e0ff */
[----:B------:R-:W-:Y:S01]  /*0590*/  UIADD3.X UR5, UPT, UPT, URZ, UR11, URZ, UP0, !UPT ;  /* 0x0000000bff057290 */ /* 0x000fe200087fe4ff */
[----:B-1----:R-:W-:Y:S01]  /*05a0*/  IMAD R12, R0, UR14, R7 ;  /* 0x0000000e000c7c24 */ /* 0x002fe2000f8e0207 */
[----:B------:R-:W-:Y:S01]  /*05b0*/  UIADD3.X UR7, UPT, UPT, URZ, UR9, URZ, UP1, !UPT ;  /* 0x00000009ff077290 */ /* 0x000fe20008ffe4ff */
[----:B------:R-:W-:Y:S01]  /*05c0*/  IMAD.U32 R2, RZ, RZ, UR4 ;  /* 0x00000004ff027e24 */ /* 0x000fe2000f8e00ff */
[----:B------:R-:W-:Y:S01]  /*05d0*/  MOV R4, UR6 ;  /* 0x0000000600047c02 */ /* 0x000fe20008000f00 */
[----:B------:R-:W-:Y:S01]  /*05e0*/  IMAD.IADD R11, R9, 0x1, R12 ;  /* 0x00000001090b7824 */ /* 0x000fe200078e020c */
[----:B------:R-:W-:-:S02]  /*05f0*/  MOV R3, UR5 ;  /* 0x0000000500037c02 */ /* 0x000fc40008000f00 */
[----:B------:R-:W-:Y:S01]  /*0600*/  MOV R5, UR7 ;  /* 0x0000000700057c02 */ /* 0x000fe20008000f00 */
[----:B------:R-:W-:Y:S06]  /*0610*/  @P0 BRA `(.L_x_1) ;  /* 0x0000000800040947 */ /* 0x000fec0003800000 */
[----:B------:R-:W-:Y:S02]  /*0620*/  IADD3 R12, PT, PT, -R10, RZ, RZ ;  /* 0x000000ff0a0c7210 */ /* 0x000fe40007ffe1ff */
[----:B------:R-:W-:Y:S02]  /*0630*/  PLOP3.LUT P0, PT, PT, PT, PT, 0x80, 0x8 ;  /* 0x000000000008781c */ /* 0x000fe40003f0f070 */
[----:B------:R-:W-:-:S13]  /*0640*/  ISETP.GT.AND P1, PT, R12, 0xc, PT ;  /* 0x0000000c0c00780c */ /* 0x000fda0003f24270 */
[----:B------:R-:W-:Y:S05]  /*0650*/  @!P1 BRA `(.L_x_2) ;  /* 0x0000000400409947 */ /* 0x000fea0003800000 */
[----:B------:R-:W-:-:S13]  /*0660*/  PLOP3.LUT P0, PT, PT, PT, PT, 0x8, 0x80 ;  /* 0x000000000080781c */ /* 0x000fda0003f0e170 */
.L_x_3:
[----:B0-----:R-:W-:-:S04]  /*0670*/  IMAD.WIDE R14, R11, 0x4, R2 ;  /* 0x000000040b0e7825 */ /* 0x001fc800078e0202 */
[----:B------:R-:W-:Y:S01]  /*0680*/  IMAD.WIDE R12, R11, 0x4, R4 ;  /* 0x000000040b0c7825 */ /* 0x000fe200078e0204 */
[----:B------:R-:W2:Y:S04]  /*0690*/  LDG.E R16, desc[UR12][R14.64+-0x8] ;  /* 0xfffff80c0e107981 */ /* 0x000ea8000c1e1900 */
[----:B------:R-:W2:Y:S04]  /*06a0*/  LDG.E R17, desc[UR12][R12.64+-0x8] ;  /* 0xfffff80c0c117981 */ /* 0x000ea8000c1e1900 */
[----:B------:R-:W3:Y:S01]  /*06b0*/  LDG.E R19, desc[UR12][R12.64+-0x4] ;  /* 0xfffffc0c0c137981 */ /* 0x000ee2000c1e1900 */
[----:B--2---:R-:W-:-:S05]  /*06c0*/  FADD R17, R16, R17 ;  /* 0x0000001110117221 */ /* 0x004fca0000000000 */
[----:B------:R0:W-:Y:S04]  /*06d0*/  STG.E desc[UR12][R12.64+-0x8], R17 ;  /* 0xfffff8110c007986 */ /* 0x0001e8000c10190c */
[----:B------:R-:W3:Y:S02]  /*06e0*/  LDG.E R16, desc[UR12][R14.64+-0x4] ;  /* 0xfffffc0c0e107981 */ /* 0x000ee4000c1e1900 */
[----:B---3--:R-:W-:Y:S02]  /*06f0*/  FADD R21, R16, R19 ;  /* 0x0000001310157221 */ /* 0x008fe40000000000 */
[----:B------:R-:W2:Y:S04]  /*0700*/  LDG.E R19, desc[UR12][R12.64] ;  /* 0x0000000c0c137981 */ /* 0x000ea8000c1e1900 */
[----:B------:R1:W-:Y:S04]  /*0710*/  STG.E desc[UR12][R12.64+-0x4], R21 ;  /* 0xfffffc150c007986 */ /* 0x0003e8000c10190c */
[----:B------:R-:W2:Y:S02]  /*0720*/  LDG.E R16, desc[UR12][R14.64] ;  /* 0x0000000c0e107981 */ /* 0x000ea4000c1e1900 */
[----:B--2---:R-:W-:-:S02]  /*0730*/  FADD R23, R16, R19 ;  /* 0x0000001310177221 */ /* 0x004fc40000000000 */
[----:B------:R-:W2:Y:S04]  /*0740*/  LDG.E R19, desc[UR12][R12.64+0x4] ;  /* 0x0000040c0c137981 */ /* 0x000ea8000c1e1900 */
[----:B------:R-:W-:Y:S04]  /*0750*/  STG.E desc[UR12][R12.64], R23 ;  /* 0x000000170c007986 */ /* 0x000fe8000c10190c */
[----:B------:R-:W2:Y:S01]  /*0760*/  LDG.E R16, desc[UR12][R14.64+0x4] ;  /* 0x0000040c0e107981 */ /* 0x000ea2000c1e1900 */
[----:B------:R-:W-:Y:S01]  /*0770*/  IADD3 R27, PT, PT, R11, 0x4, RZ ;  /* 0x000000040b1b7810 */ /* 0x000fe20007ffe0ff */
[----:B--2---:R-:W-:-:S04]  /*0780*/  FADD R25, R16, R19 ;  /* 0x0000001310197221 */ /* 0x004fc80000000000 */
[----:B------:R-:W-:-:S04]  /*0790*/  IMAD.WIDE R18, R27, 0x4, R2 ;  /* 0x000000041b127825 */ /* 0x000fc800078e0202 */
[----:B0-----:R-:W-:Y:S01]  /*07a0*/  IMAD.WIDE R16, R27, 0x4, R4 ;  /* 0x000000041b107825 */ /* 0x001fe200078e0204 */
[----:B------:R0:W-:Y:S04]  /*07b0*/  STG.E desc[UR12][R12.64+0x4], R25 ;  /* 0x000004190c007986 */ /* 0x0001e8000c10190c */
[----:B------:R-:W2:Y:S04]  /*07c0*/  LDG.E R20, desc[UR12][R18.64+-0x8] ;  /* 0xfffff80c12147981 */ /* 0x000ea8000c1e1900 */
[----:B-1----:R-:W2:Y:S04]  /*07d0*/  LDG.E R21, desc[UR12][R16.64+-0x8] ;  /* 0xfffff80c10157981 */ /* 0x002ea8000c1e1900 */
[----:B------:R-:W3:Y:S04]  /*07e0*/  LDG.E R27, desc[UR12][R16.64+-0x4] ;  /* 0xfffffc0c101b7981 */ /* 0x000ee8000c1e1900 */
[----:B------:R-:W4:Y:S04]  /*07f0*/  LDG.E R15, desc[UR12][R16.64] ;  /* 0x0000000c100f7981 */ /* 0x000f28000c1e1900 */
[----:B0-----:R-:W5:Y:S01]  /*0800*/  LDG.E R13, desc[UR12][R16.64+0x4] ;  /* 0x0000040c100d7981 */ /* 0x001f62000c1e1900 */
[----:B--2---:R-:W-:-:S05]  /*0810*/  FADD R21, R20, R21 ;  /* 0x0000001514157221 */ /* 0x004fca0000000000 */
[----:B------:R5:W-:Y:S04]  /*0820*/  STG.E desc[UR12][R16.64+-0x8], R21 ;  /* 0xfffff81510007986 */ /* 0x000be8000c10190c */
[----:B------:R-:W3:Y:S02]  /*0830*/  LDG.E R14, desc[UR12][R18.64+-0x4] ;  /* 0xfffffc0c120e7981 */ /* 0x000ee4000c1e1900 */
[----:B---3--:R-:W-:-:S05]  /*0840*/  FADD R27, R14, R27 ;  /* 0x0000001b0e1b7221 */ /* 0x008fca0000000000 */
[----:B------:R0:W-:Y:S04]  /*0850*/  STG.E desc[UR12][R16.64+-0x4], R27 ;  /* 0xfffffc1b10007986 */ /* 0x0001e8000c10190c */
[----:B------:R-:W4:Y:S02]  /*0860*/  LDG.E R14, desc[UR12][R18.64] ;  /* 0x0000000c120e7981 */ /* 0x000f24000c1e1900 */
[----:B----4-:R-:W-:-:S05]  /*0870*/  FADD R23, R14, R15 ;  /* 0x0000000f0e177221 */ /* 0x010fca0000000000 */
[----:B------:R-:W-:Y:S04]  /*0880*/  STG.E desc[UR12][R16.64], R23 ;  /* 0x0000001710007986 */ /* 0x000fe8000c10190c */
[----:B------:R-:W5:Y:S01]  /*0890*/  LDG.E R12, desc[UR12][R18.64+0x4] ;  /* 0x0000040c120c7981 */ /* 0x000f62000c1e1900 */
[----:B------:R-:W-:-:S05]  /*08a0*/  IADD3 R25, PT, PT, R11, 0x8, RZ ;  /* 0x000000080b197810 */ /* 0x000fca0007ffe0ff */
[----:B------:R-:W-:-:S04]  /*08b0*/  IMAD.WIDE R14, R25, 0x4, R2 ;  /* 0x00000004190e7825 */ /* 0x000fc800078e0202 */
[----:B-----5:R-:W-:Y:S01]  /*08c0*/  FADD R21, R12, R13 ;  /* 0x0000000d0c157221 */ /* 0x020fe20000000000 */
[----:B------:R-:W-:-:S04]  /*08d0*/  IMAD.WIDE R12, R25, 0x4, R4 ;  /* 0x00000004190c7825 */ /* 0x000fc800078e0204 */
[----:B------:R1:W-:Y:S04]  /*08e0*/  STG.E desc[UR12][R16.64+0x4], R21 ;  /* 0x0000041510007986 */ /* 0x0003e8000c10190c */
[----:B------:R-:W2:Y:S04]  /*08f0*/  LDG.E R20, desc[UR12][R14.64+-0x8] ;  /* 0xfffff80c0e147981 */ /* 0x000ea8000c1e1900 */
[----:B------:R-:W2:Y:S04]  /*0900*/  LDG.E R25, desc[UR12][R12.64+-0x8] ;  /* 0xfffff80c0c197981 */ /* 0x000ea8000c1e1900 */
[----:B0-----:R-:W3:Y:S04]  /*0910*/  LDG.E R27, desc[UR12][R12.64+-0x4] ;  /* 0xfffffc0c0c1b7981 */ /* 0x001ee8000c1e1900 */
[----:B------:R-:W4:Y:S04]  /*0920*/  LDG.E R19, desc[UR12][R12.64] ;  /* 0x0000000c0c137981 */ /* 0x000f28000c1e1900 */
[----:B-1----:R-:W5:Y:S01]  /*0930*/  LDG.E R17, desc[UR12][R12.64+0x4] ;  /* 0x0000040c0c117981 */ /* 0x002f62000c1e1900 */
        /* <DEDUP_REMOVED lines=9> */
[----:B------:R-:W-:Y:S02]  /*09d0*/  VIADD R19, R11, 0xc ;  /* 0x0000000c0b137836 */ /* 0x000fe40000000000 */
[----:B-----5:R-:W-:Y:S02]  /*09e0*/  FADD R23, R16, R17 ;  /* 0x0000001110177221 */ /* 0x020fe40000000000 */
[----:B------:R-:W-:-:S04]  /*09f0*/  IMAD.WIDE R16, R19, 0x4, R2 ;  /* 0x0000000413107825 */ /* 0x000fc800078e0202 */
[----:B------:R-:W-:Y:S01]  /*0a00*/  IMAD.WIDE R18, R19, 0x4, R4 ;  /* 0x0000000413127825 */ /* 0x000fe200078e0204 */
[----:B------:R2:W-:Y:S04]  /*0a10*/  STG.E desc[UR12][R12.64+0x4], R23 ;  /* 0x000004170c007986 */ /* 0x0005e8000c10190c */
[----:B------:R-:W3:Y:S04]  /*0a20*/  LDG.E R20, desc[UR12][R16.64+-0x8] ;  /* 0xfffff80c10147981 */ /* 0x000ee8000c1e1900 */
[----:B0-----:R-:W3:Y:S04]  /*0a30*/  LDG.E R25, desc[UR12][R18.64+-0x8] ;  /* 0xfffff80c12197981 */ /* 0x001ee8000c1e1900 */
[----:B-1----:R-:W4:Y:S04]  /*0a40*/  LDG.E R27, desc[UR12][R18.64+-0x4] ;  /* 0xfffffc0c121b7981 */ /* 0x002f28000c1e1900 */
[----:B------:R-:W5:Y:S04]  /*0a50*/  LDG.E R15, desc[UR12][R18.64] ;  /* 0x0000000c120f7981 */ /* 0x000f68000c1e1900 */
[----:B--2---:R-:W2:Y:S01]  /*0a60*/  LDG.E R13, desc[UR12][R18.64+0x4] ;  /* 0x0000040c120d7981 */ /* 0x004ea2000c1e1900 */
[----:B---3--:R-:W-:-:S05]  /*0a70*/  FADD R25, R20, R25 ;  /* 0x0000001914197221 */ /* 0x008fca0000000000 */
[----:B------:R0:W-:Y:S04]  /*0a80*/  STG.E desc[UR12][R18.64+-0x8], R25 ;  /* 0xfffff81912007986 */ /* 0x0001e8000c10190c */
[----:B------:R-:W4:Y:S02]  /*0a90*/  LDG.E R14, desc[UR12][R16.64+-0x4] ;  /* 0xfffffc0c100e7981 */ /* 0x000f24000c1e1900 */
[----:B----4-:R-:W-:-:S05]  /*0aa0*/  FADD R27, R14, R27 ;  /* 0x0000001b0e1b7221 */ /* 0x010fca0000000000 */
[----:B------:R0:W-:Y:S04]  /*0ab0*/  STG.E desc[UR12][R18.64+-0x4], R27 ;  /* 0xfffffc1b12007986 */ /* 0x0001e8000c10190c */
[----:B------:R-:W5:Y:S01]  /*0ac0*/  LDG.E R14, desc[UR12][R16.64] ;  /* 0x0000000c100e7981 */ /* 0x000f62000c1e1900 */
[----:B------:R-:W-:Y:S01]  /*0ad0*/  IADD3 R10, PT, PT, R10, 0x10, RZ ;  /* 0x000000100a0a7810 */ /* 0x000fe20007ffe0ff */
[----:B-----5:R-:W-:-:S05]  /*0ae0*/  FADD R15, R14, R15 ;  /* 0x0000000f0e0f7221 */ /* 0x020fca0000000000 */
[----:B------:R0:W-:Y:S04]  /*0af0*/  STG.E desc[UR12][R18.64], R15 ;  /* 0x0000000f12007986 */ /* 0x0001e8000c10190c */
[----:B------:R-:W2:Y:S01]  /*0b00*/  LDG.E R12, desc[UR12][R16.64+0x4] ;  /* 0x0000040c100c7981 */ /* 0x000ea2000c1e1900 */
[----:B------:R-:W-:Y:S02]  /*0b10*/  ISETP.GE.AND P1, PT, R10, -0xc, PT ;  /* 0xfffffff40a00780c */ /* 0x000fe40003f26270 */
[----:B------:R-:W-:Y:S01]  /*0b20*/  IADD3 R11, PT, PT, R11, 0x10, RZ ;  /* 0x000000100b0b7810 */ /* 0x000fe20007ffe0ff */
[----:B--2---:R-:W-:-:S05]  /*0b30*/  FADD R13, R12, R13 ;  /* 0x0000000d0c0d7221 */ /* 0x004fca0000000000 */
[----:B------:R0:W-:Y:S05]  /*0b40*/  STG.E desc[UR12][R18.64+0x4], R13 ;  /* 0x0000040d12007986 */ /* 0x0001ea000c10190c */
[----:B------:R-:W-:Y:S05]  /*0b50*/  @!P1 BRA `(.L_x_3) ;  /* 0xfffffff800c49947 */ /* 0x000fea000383ffff */
.L_x_2:
[----:B------:R-:W-:-:S04]  /*0b60*/  IADD3 R12, PT, PT, -R10, RZ, RZ ;  /* 0x000000ff0a0c7210 */ /* 0x000fc80007ffe1ff */
[----:B------:R-:W-:-:S13]  /*0b70*/  ISETP.GT.AND P1, PT, R12, 0x4, PT ;  /* 0x000000040c00780c */ /* 0x000fda0003f24270 */
[----:B------:R-:W-:Y:S05]  /*0b80*/  @!P1 BRA `(.L_x_4) ;  /* 0x0000000000a09947 */ /* 0x000fea0003800000 */
        /* <DEDUP_REMOVED lines=16> */
[----:B------:R-:W-:Y:S02]  /*0c90*/  VIADD R27, R11, 0x4 ;  /* 0x000000040b1b7836 */ /* 0x000fe40000000000 */
[----:B--2---:R-:W-:-:S02]  /*0ca0*/  FADD R25, R16, R19 ;  /* 0x0000001310197221 */ /* 0x004fc40000000000 */
[----:B0-----:R-:W-:-:S04]  /*0cb0*/  IMAD.WIDE R16, R27, 0x4, R2 ;  /* 0x000000041b107825 */ /* 0x001fc800078e0202 */
[----:B------:R-:W-:Y:S01]  /*0cc0*/  IMAD.WIDE R18, R27, 0x4, R4 ;  /* 0x000000041b127825 */ /* 0x000fe200078e0204 */
        /* <DEDUP_REMOVED lines=13> */
[----:B------:R1:W-:Y:S04]  /*0da0*/  STG.E desc[UR12][R18.64], R15 ;  /* 0x0000000f12007986 */ /* 0x0003e8000c10190c */
[----:B------:R-:W5:Y:S01]  /*0db0*/  LDG.E R12, desc[UR12][R16.64+0x4] ;  /* 0x0000040c100c7981 */ /* 0x000f62000c1e1900 */
[----:B------:R-:W-:Y:S02]  /*0dc0*/  PLOP3.LUT P0, PT, PT, PT, PT, 0x8, 0x80 ;  /* 0x000000000080781c */ /* 0x000fe40003f0e170 */
[----:B------:R-:W-:Y:S02]  /*0dd0*/  IADD3 R10, PT, PT, R10, 0x8, RZ ;  /* 0x000000080a0a7810 */ /* 0x000fe40007ffe0ff */
[----:B------:R-:W-:Y:S01]  /*0de0*/  IADD3 R11, PT, PT, R11, 0x8, RZ ;  /* 0x000000080b0b7810 */ /* 0x000fe20007ffe0ff */
[----:B-----5:R-:W-:-:S05]  /*0df0*/  FADD R13, R12, R13 ;  /* 0x0000000d0c0d7221 */ /* 0x020fca0000000000 */
[----:B------:R1:W-:Y:S03]  /*0e00*/  STG.E desc[UR12][R18.64+0x4], R13 ;  /* 0x0000040d12007986 */ /* 0x0003e6000c10190c */
.L_x_4:
[----:B------:R-:W-:-:S13]  /*0e10*/  ISETP.NE.OR P0, PT, R10, RZ, P0 ;  /* 0x000000ff0a00720c */ /* 0x000fda0000705670 */
[----:B------:R-:W-:Y:S05]  /*0e20*/  @!P0 BRA `(.L_x_0) ;  /* 0x0000000000588947 */ /* 0x000fea0003800000 */
.L_x_1:
[----:B01----:R-:W-:-:S04]  /*0e30*/  IMAD.WIDE R14, R11, 0x4, R2 ;  /* 0x000000040b0e7825 */ /* 0x003fc800078e0202 */
[----:B--2---:R-:W-:Y:S01]  /*0e40*/  IMAD.WIDE R12, R11, 0x4, R4 ;  /* 0x000000040b0c7825 */ /* 0x004fe200078e0204 */
[----:B------:R-:W2:Y:S04]  /*0e50*/  LDG.E R16, desc[UR12][R14.64+-0x8] ;  /* 0xfffff80c0e107981 */ /* 0x000ea8000c1e1900 */
[----:B------:R-:W2:Y:S04]  /*0e60*/  LDG.E R17, desc[UR12][R12.64+-0x8] ;  /* 0xfffff80c0c117981 */ /* 0x000ea8000c1e1900 */
[----:B------:R-:W3:Y:S04]  /*0e70*/  LDG.E R19, desc[UR12][R12.64+-0x4] ;  /* 0xfffffc0c0c137981 */ /* 0x000ee8000c1e1900 */
[----:B------:R-:W4:Y:S04]  /*0e80*/  LDG.E R21, desc[UR12][R12.64] ;  /* 0x0000000c0c157981 */ /* 0x000f28000c1e1900 */
[----:B------:R-:W5:Y:S01]  /*0e90*/  LDG.E R23, desc[UR12][R12.64+0x4] ;  /* 0x0000040c0c177981 */ /* 0x000f62000c1e1900 */
[----:B--2---:R-:W-:-:S05]  /*0ea0*/  FADD R17, R16, R17 ;  /* 0x0000001110117221 */ /* 0x004fca0000000000 */
[----:B------:R2:W-:Y:S04]  /*0eb0*/  STG.E desc[UR12][R12.64+-0x8], R17 ;  /* 0xfffff8110c007986 */ /* 0x0005e8000c10190c */
[----:B------:R-:W3:Y:S02]  /*0ec0*/  LDG.E R16, desc[UR12][R14.64+-0x4] ;  /* 0xfffffc0c0e107981 */ /* 0x000ee4000c1e1900 */
[----:B---3--:R-:W-:-:S05]  /*0ed0*/  FADD R19, R16, R19 ;  /* 0x0000001310137221 */ /* 0x008fca0000000000 */
[----:B------:R2:W-:Y:S04]  /*0ee0*/  STG.E desc[UR12][R12.64+-0x4], R19 ;  /* 0xfffffc130c007986 */ /* 0x0005e8000c10190c */
[----:B------:R-:W4:Y:S01]  /*0ef0*/  LDG.E R16, desc[UR12][R14.64] ;  /* 0x0000000c0e107981 */ /* 0x000f22000c1e1900 */
[----:B------:R-:W-:Y:S01]  /*0f00*/  IADD3 R10, PT, PT, R10, 0x4, RZ ;  /* 0x000000040a0a7810 */ /* 0x000fe20007ffe0ff */
[----:B----4-:R-:W-:-:S05]  /*0f10*/  FADD R21, R16, R21 ;  /* 0x0000001510157221 */ /* 0x010fca0000000000 */
[----:B------:R2:W-:Y:S04]  /*0f20*/  STG.E desc[UR12][R12.64], R21 ;  /* 0x000000150c007986 */ /* 0x0005e8000c10190c */
[----:B------:R-:W5:Y:S01]  /*0f30*/  LDG.E R16, desc[UR12][R14.64+0x4] ;  /* 0x0000040c0e107981 */ /* 0x000f62000c1e1900 */
[----:B------:R-:W-:Y:S02]  /*0f40*/  ISETP.NE.AND P0, PT, R10, RZ, PT ;  /* 0x000000ff0a00720c */ /* 0x000fe40003f05270 */
[----:B------:R-:W-:Y:S01]  /*0f50*/  IADD3 R11, PT, PT, R11, 0x4, RZ ;  /* 0x000000040b0b7810 */ /* 0x000fe20007ffe0ff */
[----:B-----5:R-:W-:-:S05]  /*0f60*/  FADD R23, R16, R23 ;  /* 0x0000001710177221 */ /* 0x020fca0000000000 */
[----:B------:R2:W-:Y:S05]  /*0f70*/  STG.E desc[UR12][R12.64+0x4], R23 ;  /* 0x000004170c007986 */ /* 0x0005ea000c10190c */
[----:B------:R-:W-:Y:S05]  /*0f80*/  @P0 BRA `(.L_x_1) ;  /* 0xfffffffc00a80947 */ /* 0x000fea000383ffff */
.L_x_0:
[----:B------:R-:W-:-:S13]  /*0f90*/  ISETP.NE.AND P0, PT, R6, RZ, PT ;  /* 0x000000ff0600720c */ /* 0x000fda0003f05270 */
[----:B------:R-:W-:Y:S05]  /*0fa0*/  @!P0 EXIT ;  /* 0x000000000000894d */ /* 0x000fea0003800000 */
[----:B------:R-:W3:Y:S01]  /*0fb0*/  LDCU UR4, c[0x0][0x39c] ;  /* 0x00007380ff0477ac */ /* 0x000ee20008000800 */
[----:B------:R-:W4:Y:S01]  /*0fc0*/  LDC.64 R2, c[0x0][0x380] ;  /* 0x0000e000ff027b82 */ /* 0x000f220000000a00 */
[----:B------:R-:W-:-:S07]  /*0fd0*/  IMAD.IADD R7, R7, 0x1, R8 ;  /* 0x0000000107077824 */ /* 0x000fce00078e0208 */
[----:B------:R-:W0:Y:S01]  /*0fe0*/  LDC.64 R4, c[0x0][0x388] ;  /* 0x0000e200ff047b82 */ /* 0x000e220000000a00 */
[----:B---3--:R-:W-:-:S05]  /*0ff0*/  IMAD R0, R0, UR4, R7 ;  /* 0x0000000400007c24 */ /* 0x008fca000f8e0207 */
[----:B------:R-:W-:Y:S02]  /*1000*/  IADD3 R11, PT, PT, R9, R0, RZ ;  /* 0x00000000090b7210 */ /* 0x000fe40007ffe0ff */
[----:B------:R-:W-:-:S07]  /*1010*/  IADD3 R0, PT, PT, -R6, RZ, RZ ;  /* 0x000000ff06007210 */ /* 0x000fce0007ffe1ff */
.L_x_5:
[----:B0-----:R-:W-:-:S04]  /*1020*/  IMAD.WIDE R6, R11, 0x4, R4 ;  /* 0x000000040b067825 */ /* 0x001fc800078e0204 */
[C---:B---34-:R-:W-:Y:S02]  /*1030*/  IMAD.WIDE R8, R11.reuse, 0x4, R2 ;  /* 0x000000040b087825 */ /* 0x058fe400078e0202 */
[----:B------:R-:W3:Y:S04]  /*1040*/  LDG.E R6, desc[UR12][R6.64] ;  /* 0x0000000c06067981 */ /* 0x000ee8000c1e1900 */
[----:B-12---:R-:W3:Y:S01]  /*1050*/  LDG.E R13, desc[UR12][R8.64] ;  /* 0x0000000c080d7981 */ /* 0x006ee2000c1e1900 */
[----:B------:R-:W-:Y:S02]  /*1060*/  IADD3 R0, PT, PT, R0, 0x1, RZ ;  /* 0x0000000100007810 */ /* 0x000fe40007ffe0ff */
[----:B------:R-:W-:Y:S02]  /*1070*/  IADD3 R11, PT, PT, R11, 0x1, RZ ;  /* 0x000000010b0b7810 */ /* 0x000fe40007ffe0ff */
[----:B------:R-:W-:Y:S01]  /*1080*/  ISETP.NE.AND P0, PT, R0, RZ, PT ;  /* 0x000000ff0000720c */ /* 0x000fe20003f05270 */
[----:B---3--:R-:W-:-:S05]  /*1090*/  FADD R13, R6, R13 ;  /* 0x0000000d060d7221 */ /* 0x008fca0000000000 */
[----:B------:R3:W-:Y:S07]  /*10a0*/  STG.E desc[UR12][R8.64], R13 ;  /* 0x0000000d08007986 */ /* 0x0007ee000c10190c */
[----:B------:R-:W-:Y:S05]  /*10b0*/  @P0 BRA `(.L_x_5) ;  /* 0xfffffffc00d80947 */ /* 0x000fea000383ffff */
[----:B------:R-:W-:Y:S05]  /*10c0*/  EXIT ;  /* 0x000000000000794d */ /* 0x000fea0003800000 */
.L_x_6:
[----:B------:R-:W-:-:S00]  /*10d0*/  BRA `(.L_x_6) ;  /* 0xfffffffc00fc7947 */ /* 0x000fc0000383ffff */
[----:B------:R-:W-:-:S00]  /*10e0*/  NOP ;  /* 0x0000000000007918 */ /* 0x000fc00000000000 */
        /* <DEDUP_REMOVED lines=9> */
.L_x_7:


//--------------------- .nv.shared.reserved.0     --------------------------
	.section	.nv.shared.reserved.0,"aw",@nobits
	.weak		__nv_reservedSMEM_offset_0_alias
	.size		__nv_reservedSMEM_offset_0_alias, 0, 64
	.other		__nv_reservedSMEM_offset_0_alias,@"STO_CUDA_RESERVED_SHARED STV_DEFAULT"
__nv_reservedSMEM_offset_0_alias:
	.zero		0
	.zero		64


//--------------------- .nv.constant0._Z5__addPfS_iiii --------------------------
	.section	.nv.constant0._Z5__addPfS_iiii,"a",@progbits
	.sectionflags	@""
	.align	4
.nv.constant0._Z5__addPfS_iiii:
	.zero		928


//--------------------- SYMBOLS --------------------------

	.type		.nv.reservedSmem.offset0,@object
	.size		.nv.reservedSmem.offset0,0x4
